	.headerflags	@"EF_CUDA_TEXMODE_UNIFIED EF_CUDA_64BIT_ADDRESS EF_CUDA_SM86 EF_CUDA_VIRTUAL_SM(EF_CUDA_SM86)"
	.elftype	@"ET_EXEC"


//--------------------- .nv.info                  --------------------------
	.section	.nv.info,"",@"SHT_CUDA_INFO"
	.align	4


	//----- nvinfo : EIATTR_REGCOUNT
	.align		4
        /*0000*/ 	.byte	0x04, 0x2f
        /*0002*/ 	.short	(.L_2 - .L_1)
	.align		4
.L_1:
        /*0004*/ 	.word	index@(triton__0d1d2d3de)
        /*0008*/ 	.word	0x00000014


	//----- nvinfo : EIATTR_MAX_STACK_SIZE
	.align		4
.L_2:
        /*000c*/ 	.byte	0x04, 0x23
        /*000e*/ 	.short	(.L_4 - .L_3)
	.align		4
.L_3:
        /*0010*/ 	.word	index@(triton__0d1d2d3de)
        /*0014*/ 	.word	0x00000000


	//----- nvinfo : EIATTR_MIN_STACK_SIZE
	.align		4
.L_4:
        /*0018*/ 	.byte	0x04, 0x12
        /*001a*/ 	.short	(.L_6 - .L_5)
	.align		4
.L_5:
        /*001c*/ 	.word	index@(triton__0d1d2d3de)
        /*0020*/ 	.word	0x00000000


	//----- nvinfo : EIATTR_FRAME_SIZE
	.align		4
.L_6:
        /*0024*/ 	.byte	0x04, 0x11
        /*0026*/ 	.short	(.L_8 - .L_7)
	.align		4
.L_7:
        /*0028*/ 	.word	index@(triton__0d1d2d3de)
        /*002c*/ 	.word	0x00000000
.L_8:


//--------------------- .nv.info.triton__0d1d2d3de --------------------------
	.section	.nv.info.triton__0d1d2d3de,"",@"SHT_CUDA_INFO"
	.align	4


	//----- nvinfo : EIATTR_CUDA_API_VERSION
	.align		4
        /*0000*/ 	.byte	0x04, 0x37
        /*0002*/ 	.short	(.L_10 - .L_9)
.L_9:
        /*0004*/ 	.word	0x0000007b


	//----- nvinfo : EIATTR_SW2861232_WAR
	.align		4
.L_10:
        /*0008*/ 	.byte	0x01, 0x35
	.zero		2


	//----- nvinfo : EIATTR_PARAM_CBANK
	.align		4
        /*000c*/ 	.byte	0x04, 0x0a
        /*000e*/ 	.short	(.L_12 - .L_11)
	.align		4
.L_11:
        /*0010*/ 	.word	index@(.nv.constant0.triton__0d1d2d3de)
        /*0014*/ 	.short	0x0160
        /*0016*/ 	.short	0x001c


	//----- nvinfo : EIATTR_CBANK_PARAM_SIZE
	.align		4
.L_12:
        /*0018*/ 	.byte	0x03, 0x19
        /*001a*/ 	.short	0x001c


	//----- nvinfo : EIATTR_KPARAM_INFO
	.align		4
        /*001c*/ 	.byte	0x04, 0x17
        /*001e*/ 	.short	(.L_14 - .L_13)
.L_13:
        /*0020*/ 	.word	0x00000000
        /*0024*/ 	.short	0x0003
        /*0026*/ 	.short	0x0018
        /*0028*/ 	.byte	0x00, 0xf0, 0x11, 0x00


	//----- nvinfo : EIATTR_KPARAM_INFO
	.align		4
.L_14:
        /*002c*/ 	.byte	0x04, 0x17
        /*002e*/ 	.short	(.L_16 - .L_15)
.L_15:
        /*0030*/ 	.word	0x00000000
        /*0034*/ 	.short	0x0002
        /*0036*/ 	.short	0x0010
        /*0038*/ 	.byte	0x00, 0xf0, 0x21, 0x00


	//----- nvinfo : EIATTR_KPARAM_INFO
	.align		4
.L_16:
        /*003c*/ 	.byte	0x04, 0x17
        /*003e*/ 	.short	(.L_18 - .L_17)
.L_17:
        /*0040*/ 	.word	0x00000000
        /*0044*/ 	.short	0x0001
        /*0046*/ 	.short	0x0008
        /*0048*/ 	.byte	0x00, 0xf0, 0x21, 0x00


	//----- nvinfo : EIATTR_KPARAM_INFO
	.align		4
.L_18:
        /*004c*/ 	.byte	0x04, 0x17
        /*004e*/ 	.short	(.L_20 - .L_19)
.L_19:
        /*0050*/ 	.word	0x00000000
        /*0054*/ 	.short	0x0000
        /*0056*/ 	.short	0x0000
        /*0058*/ 	.byte	0x00, 0xf0, 0x21, 0x00


	//----- nvinfo : EIATTR_MAXREG_COUNT
	.align		4
.L_20:
        /*005c*/ 	.byte	0x03, 0x1b
        /*005e*/ 	.short	0x00ff


	//----- nvinfo : EIATTR_EXIT_INSTR_OFFSETS
	.align		4
        /*0060*/ 	.byte	0x04, 0x1c
        /*0062*/ 	.short	(.L_22 - .L_21)


	//   ....[0]....
.L_21:
        /*0064*/ 	.word	0x00000420


	//   ....[1]....
        /*0068*/ 	.word	0x00000450


	//----- nvinfo : EIATTR_MAX_THREADS
	.align		4
.L_22:
        /*006c*/ 	.byte	0x04, 0x05
        /*006e*/ 	.short	(.L_24 - .L_23)
.L_23:
        /*0070*/ 	.word	0x00000080
        /*0074*/ 	.word	0x00000001
        /*0078*/ 	.word	0x00000001
.L_24:


//--------------------- .nv.rel.action            --------------------------
	.section	.nv.rel.action,"",@"SHT_CUDA_RELOCINFO"
	.align	8
	.sectionentsize	8
        /*0000*/ 	.byte	0x73, 0x00, 0x00, 0x00, 0x00, 0x00, 0x00, 0x00, 0x00, 0x00, 0x00, 0x11, 0x25, 0x00, 0x05, 0x36


//--------------------- .nv.constant0.triton__0d1d2d3de --------------------------
	.section	.nv.constant0.triton__0d1d2d3de,"a",@progbits
	.align	4
.nv.constant0.triton__0d1d2d3de:
	.zero		380


//--------------------- .text.triton__0d1d2d3de   --------------------------
	.section	.text.triton__0d1d2d3de,"ax",@progbits
	.sectioninfo	@"SHI_REGISTERS=20"
	.align	128
        .global         triton__0d1d2d3de
        .type           triton__0d1d2d3de,@function
        .size           triton__0d1d2d3de,(.L_x_1 - triton__0d1d2d3de)
        .other          triton__0d1d2d3de,@"STO_CUDA_ENTRY STV_DEFAULT"
triton__0d1d2d3de:
.text.triton__0d1d2d3de:
[----:B------:R-:W-:-:S02]  /*0000*/  MOV R1, c[0x0][0x28] ;  /* 0x00000a0000017a02 */ /* 0x000fc40000000f00 */
[----:B------:R-:W0:Y:S01]  /*0010*/  S2R R0, SR_TID.X ;  /* 0x0000000000007919 */ /* 0x000e220000002100 */
[----:B------:R-:W-:Y:S01]  /*0020*/  IMAD.MOV.U32 R3, RZ, RZ, 0x2 ;  /* 0x00000002ff037424 */ /* 0x000fe200078e00ff */
[----:B------:R-:W-:Y:S01]  /*0030*/  PRMT R11, RZ, 0x7610, R11 ;  /* 0x00007610ff0b7816 */ /* 0x000fe2000000000b */
[----:B------:R-:W-:Y:S01]  /*0040*/  ULDC.64 UR4, c[0x0][0x118] ;  /* 0x0000460000047ab9 */ /* 0x000fe20000000a00 */
[----:B------:R-:W1:Y:S01]  /*0050*/  S2R R5, SR_CTAID.X ;  /* 0x0000000000057919 */ /* 0x000e620000002500 */
[----:B0-----:R-:W-:-:S04]  /*0060*/  LOP3.LUT R0, R0, 0x7f, RZ, 0xc0, !PT ;  /* 0x0000007f00007812 */ /* 0x001fc800078ec0ff */
[----:B-1----:R-:W-:-:S04]  /*0070*/  LEA R0, R5, R0, 0x7 ;  /* 0x0000000005007211 */ /* 0x002fc800078e38ff */
[C---:B------:R-:W-:Y:S01]  /*0080*/  ISETP.GE.AND P0, PT, R0.reuse, 0x80, PT ;  /* 0x000000800000780c */ /* 0x040fe20003f06270 */
[----:B------:R-:W-:-:S12]  /*0090*/  IMAD.WIDE R2, R0, R3, c[0x0][0x160] ;  /* 0x0000580000027625 */ /* 0x000fd800078e0203 */
[----:B------:R-:W2:Y:S01]  /*00a0*/  @!P0 LDG.E.U16 R11, [R2.64] ;  /* 0x00000004020b8981 */ /* 0x000ea2000c1e1500 */
[----:B------:R-:W-:Y:S02]  /*00b0*/  SHF.R.S32.HI R5, RZ, 0x18, R5 ;  /* 0x00000018ff057819 */ /* 0x000fe40000011405 */
[----:B------:R-:W-:Y:S02]  /*00c0*/  MOV R9, 0x4 ;  /* 0x0000000400097802 */ /* 0x000fe40000000f00 */
[----:B------:R-:W-:-:S04]  /*00d0*/  SGXT R5, R5, 0x1 ;  /* 0x000000010505781a */ /* 0x000fc80000000200 */
[----:B------:R-:W-:-:S04]  /*00e0*/  LEA.HI R5, R5, R0, RZ, 0x2 ;  /* 0x0000000005057211 */ /* 0x000fc800078f10ff */
[----:B------:R-:W-:Y:S02]  /*00f0*/  SHF.R.S32.HI R10, RZ, 0x2, R5 ;  /* 0x00000002ff0a7819 */ /* 0x000fe40000011405 */
[----:B------:R-:W-:-:S03]  /*0100*/  CS2R R4, SRZ ;  /* 0x0000000000047805 */ /* 0x000fc6000001ff00 */
[----:B------:R-:W-:-:S05]  /*0110*/  IMAD.WIDE R6, R10, R9, c[0x0][0x168] ;  /* 0x00005a000a067625 */ /* 0x000fca00078e0209 */
[----:B------:R0:W3:Y:S01]  /*0120*/  @!P0 LDG.E.EL R5, [R6.64] ;  /* 0x0000000406058981 */ /* 0x0000e2000c2e1900 */
[----:B------:R-:W-:-:S05]  /*0130*/  IMAD.WIDE R8, R10, R9, c[0x0][0x170] ;  /* 0x00005c000a087625 */ /* 0x000fca00078e0209 */
[----:B------:R1:W4:Y:S01]  /*0140*/  @!P0 LDG.E.EL R4, [R8.64] ;  /* 0x0000000408048981 */ /* 0x000322000c2e1900 */
[----:B------:R-:W-:-:S04]  /*0150*/  SHF.R.S32.HI R13, RZ, 0x1f, R0 ;  /* 0x0000001fff0d7819 */ /* 0x000fc80000011400 */
[----:B------:R-:W-:-:S04]  /*0160*/  LEA.HI R13, R13, R0, RZ, 0x2 ;  /* 0x000000000d0d7211 */ /* 0x000fc800078f10ff */
[----:B------:R-:W-:Y:S02]  /*0170*/  LOP3.LUT R13, R13, 0xfffffffc, RZ, 0xc0, !PT ;  /* 0xfffffffc0d0d7812 */ /* 0x000fe400078ec0ff */
[----:B-1----:R-:W-:-:S04]  /*0180*/  LEA.HI R9, R10, R10, RZ, 0x2 ;  /* 0x0000000a0a097211 */ /* 0x002fc800078f10ff */
[----:B------:R-:W-:-:S04]  /*0190*/  LOP3.LUT R9, R9, 0xfffffffc, RZ, 0xc0, !PT ;  /* 0xfffffffc09097812 */ /* 0x000fc800078ec0ff */
[----:B------:R-:W-:Y:S01]  /*01a0*/  IADD3 R9, R10, -R9, RZ ;  /* 0x800000090a097210 */ /* 0x000fe20007ffe0ff */
[----:B--2---:R-:W-:-:S04]  /*01b0*/  IMAD.U32 R11, R11, 0x10000, RZ ;  /* 0x000100000b0b7824 */ /* 0x004fc800078e00ff */
[----:B------:R-:W-:-:S04]  /*01c0*/  FMUL R11, R11, 0.0625 ;  /* 0x3d8000000b0b7820 */ /* 0x000fc80000400000 */
[----:B------:R-:W-:-:S04]  /*01d0*/  FMUL R17, R11, 0.019999999552965164185 ;  /* 0x3ca3d70a0b117820 */ /* 0x000fc80000400000 */
[----:B------:R-:W-:-:S05]  /*01e0*/  FADD.FTZ R14, |R17|, -RZ ;  /* 0x800000ff110e7221 */ /* 0x000fca0000010200 */
[----:B------:R-:W-:Y:S02]  /*01f0*/  FSETP.GE.AND P2, PT, R14, 0.60000002384185791016, PT ;  /* 0x3f19999a0e00780b */ /* 0x000fe40003f46000 */
[----:B----4-:R-:W-:-:S11]  /*0200*/  FSETP.GEU.AND P3, PT, |R4|, 1.175494350822287508e-38, PT ;  /* 0x008000000400780b */ /* 0x010fd60003f6e200 */
[C---:B------:R-:W-:Y:S01]  /*0210*/  @P2 FMUL R11, R14.reuse, 2.8853900432586669922 ;  /* 0x4038aa3b0e0b2820 */ /* 0x040fe20000400000 */
[----:B0-----:R-:W-:Y:S01]  /*0220*/  @!P2 IMAD.MOV.U32 R6, RZ, RZ, 0x3c80f082 ;  /* 0x3c80f082ff06a424 */ /* 0x001fe200078e00ff */
[----:B------:R-:W-:Y:S01]  /*0230*/  @!P2 FMUL R7, R17, R17 ;  /* 0x000000111107a220 */ /* 0x000fe20000400000 */
[----:B------:R-:W-:Y:S02]  /*0240*/  @P2 MOV R15, 0x3f800000 ;  /* 0x3f800000000f2802 */ /* 0x000fe40000000f00 */
[----:B------:R-:W-:Y:S01]  /*0250*/  @P2 FSETP.GE.AND P1, PT, R14, 9.010913848876953125, PT ;  /* 0x41102cb40e00280b */ /* 0x000fe20003f26000 */
[----:B------:R-:W0:Y:S01]  /*0260*/  @P2 MUFU.EX2 R11, R11 ;  /* 0x0000000b000b2308 */ /* 0x000e220000000800 */
[----:B------:R-:W-:-:S04]  /*0270*/  @!P2 FFMA.FTZ R6, R7, R6, -0.052303962409496307373 ;  /* 0xbd563cae0706a423 */ /* 0x000fc80000010006 */
[----:B------:R-:W-:Y:S01]  /*0280*/  @!P2 FFMA.FTZ R6, R7, R6, 0.1331529766321182251 ;  /* 0x3e0859410706a423 */ /* 0x000fe20000010006 */
[----:B0-----:R-:W-:-:S06]  /*0290*/  @P2 FADD R12, R11, 1 ;  /* 0x3f8000000b0c2421 */ /* 0x001fcc0000000000 */
[----:B------:R-:W0:Y:S02]  /*02a0*/  @P2 MUFU.RCP R12, R12 ;  /* 0x0000000c000c2308 */ /* 0x000e240000001000 */
[----:B0-----:R-:W-:Y:S01]  /*02b0*/  @P2 FFMA.FTZ R8, R12, -2, R15 ;  /* 0xc00000000c082823 */ /* 0x001fe2000001000f */
[----:B------:R-:W-:Y:S01]  /*02c0*/  IADD3 R12, R0, -R13, RZ ;  /* 0x8000000d000c7210 */ /* 0x000fe20007ffe0ff */
[----:B------:R-:W-:-:S03]  /*02d0*/  @!P2 FFMA.FTZ R0, R7, R6, -0.33332768082618713379 ;  /* 0xbeaaa9ed0700a423 */ /* 0x000fc60000010006 */
[----:B------:R-:W-:Y:S01]  /*02e0*/  @P2 FSEL R8, R8, 1, !P1 ;  /* 0x3f80000008082808 */ /* 0x000fe20004800000 */
[----:B------:R-:W-:Y:S01]  /*02f0*/  @!P2 FFMA.FTZ R0, R7, R0, RZ ;  /* 0x000000000700a223 */ /* 0x000fe200000100ff */
[----:B------:R-:W-:Y:S02]  /*0300*/  ISETP.GT.AND P1, PT, R12, R9, PT ;  /* 0x000000090c00720c */ /* 0x000fe40003f24270 */
[--C-:B------:R-:W-:Y:S01]  /*0310*/  @P2 LOP3.LUT R6, R8, 0x80000000, R17.reuse, 0xf8, !PT ;  /* 0x8000000008062812 */ /* 0x100fe200078ef811 */
[----:B------:R-:W-:Y:S01]  /*0320*/  @!P2 FFMA.FTZ R6, R17, R0, R17 ;  /* 0x000000001106a223 */ /* 0x000fe20000010011 */
[----:B------:R-:W-:Y:S02]  /*0330*/  FSEL R7, RZ, -3.38953138925153547590e+38, !P1 ;  /* 0xff7f0000ff077808 */ /* 0x000fe40004800000 */
[----:B------:R-:W-:-:S03]  /*0340*/  FSETP.GT.AND P1, PT, |R4|, 8.50705917302346158658e+37, PT ;  /* 0x7e8000000400780b */ /* 0x000fc60003f24200 */
[----:B------:R-:W-:-:S04]  /*0350*/  FFMA R6, R6, 50, R7 ;  /* 0x4248000006067823 */ /* 0x000fc80000000007 */
[----:B---3--:R-:W-:-:S04]  /*0360*/  FADD R5, R6, -R5 ;  /* 0x8000000506057221 */ /* 0x008fc80000000000 */
[----:B------:R-:W-:Y:S02]  /*0370*/  FMUL R5, R5, 1.4426950216293334961 ;  /* 0x3fb8aa3b05057820 */ /* 0x000fe40000400000 */
[----:B------:R-:W-:-:S03]  /*0380*/  @P1 FMUL R4, R4, 0.25 ;  /* 0x3e80000004041820 */ /* 0x000fc60000400000 */
[----:B------:R-:W-:Y:S01]  /*0390*/  FSETP.GEU.AND P2, PT, R5, -126, PT ;  /* 0xc2fc00000500780b */ /* 0x000fe20003f4e000 */
[----:B------:R-:W-:-:S04]  /*03a0*/  @!P3 FMUL R4, R4, 16777216 ;  /* 0x4b8000000404b820 */ /* 0x000fc80000400000 */
[----:B------:R-:W-:Y:S08]  /*03b0*/  MUFU.RCP R7, R4 ;  /* 0x0000000400077308 */ /* 0x000ff00000001000 */
[----:B------:R-:W-:-:S04]  /*03c0*/  @!P2 FMUL R5, R5, 0.5 ;  /* 0x3f0000000505a820 */ /* 0x000fc80000400000 */
[----:B------:R-:W0:Y:S02]  /*03d0*/  MUFU.EX2 R0, R5 ;  /* 0x0000000500007308 */ /* 0x000e240000000800 */
[----:B0-----:R-:W-:-:S04]  /*03e0*/  @!P2 FMUL R0, R0, R0 ;  /* 0x000000000000a220 */ /* 0x001fc80000400000 */
[----:B------:R-:W-:-:S04]  /*03f0*/  @P1 FMUL R0, R0, 0.25 ;  /* 0x3e80000000001820 */ /* 0x000fc80000400000 */
[----:B------:R-:W-:-:S04]  /*0400*/  @!P3 FMUL R0, R0, 16777216 ;  /* 0x4b8000000000b820 */ /* 0x000fc80000400000 */
[----:B------:R-:W-:Y:S01]  /*0410*/  FMUL R7, R7, R0 ;  /* 0x0000000007077220 */ /* 0x000fe20000400000 */
[----:B------:R-:W-:Y:S06]  /*0420*/  @P0 EXIT ;  /* 0x000000000000094d */ /* 0x000fec0003800000 */
[----:B------:R-:W-:-:S05]  /*0430*/  F2FP.BF16.PACK_AB R7, RZ, R7 ;  /* 0x00000007ff07723e */ /* 0x000fca00000010ff */
[----:B------:R-:W-:Y:S01]  /*0440*/  STG.E.U16 [R2.64], R7 ;  /* 0x0000000702007986 */ /* 0x000fe2000c101504 */
[----:B------:R-:W-:Y:S05]  /*0450*/  EXIT ;  /* 0x000000000000794d */ /* 0x000fea0003800000 */
.L_x_0:
[----:B------:R-:W-:-:S00]  /*0460*/  BRA `(.L_x_0) ;  /* 0xfffffff000007947 */ /* 0x000fc0000383ffff */
[----:B------:R-:W-:-:S00]  /*0470*/  NOP ;  /* 0x0000000000007918 */ /* 0x000fc00000000000 */
        /* <DEDUP_REMOVED lines=8> */
.L_x_1:


//--------------------- .nv.global.init           --------------------------
	.section	.nv.global.init,"aw",@progbits
.nv.global.init:
	.type		_$_str,@object
	.size		_$_str,(.L_0 - _$_str)
_$_str:
        /*0000*/ 	.byte	0x5f, 0x5f, 0x43, 0x55, 0x44, 0x41, 0x5f, 0x46, 0x54, 0x5a, 0x00
.L_0:
